//
// Generated by NVIDIA NVVM Compiler
//
// Compiler Build ID: CL-36424714
// Cuda compilation tools, release 13.0, V13.0.88
// Based on NVVM 20.0.0
//

.version 9.0
.target sm_100
.address_size 64

	// .globl	_Z11SumarKerneliPfS_

.visible .entry _Z11SumarKerneliPfS_(
	.param .u32 _Z11SumarKerneliPfS__param_0,
	.param .u64 .ptr .align 1 _Z11SumarKerneliPfS__param_1,
	.param .u64 .ptr .align 1 _Z11SumarKerneliPfS__param_2
)
{
	.reg .pred 	%p<2>;
	.reg .b32 	%r<6>;
	.reg .b32 	%f<4>;
	.reg .b64 	%rd<8>;

	ld.param.u32 	%r2, [_Z11SumarKerneliPfS__param_0];
	ld.param.u64 	%rd1, [_Z11SumarKerneliPfS__param_1];
	ld.param.u64 	%rd2, [_Z11SumarKerneliPfS__param_2];
	mov.u32 	%r3, %ctaid.x;
	mov.u32 	%r4, %ntid.x;
	mov.u32 	%r5, %tid.x;
	mad.lo.s32 	%r1, %r3, %r4, %r5;
	setp.ge.s32 	%p1, %r1, %r2;
	@%p1 bra 	$L__BB0_2;
	cvta.to.global.u64 	%rd3, %rd1;
	cvta.to.global.u64 	%rd4, %rd2;
	mul.wide.s32 	%rd5, %r1, 4;
	add.s64 	%rd6, %rd3, %rd5;
	ld.global.f32 	%f1, [%rd6];
	add.s64 	%rd7, %rd4, %rd5;
	ld.global.f32 	%f2, [%rd7];
	add.f32 	%f3, %f1, %f2;
	st.global.f32 	[%rd6], %f3;
$L__BB0_2:
	ret;

}


// ===== COMPILED SASS (sm_100) =====

	.target	sm_100

	.elftype	@"ET_EXEC"


//--------------------- .note.nv.tkinfo           --------------------------
	.section	.note.nv.tkinfo,"",@"SHT_NOTE"
	.sectionflags	@"SHF_NOTE_NV_TKINFO"
	.tkinfo
        /*0018*/ 	.word	0x00000002
        /*0030*/ 	.string	""
        /*0030*/ 	.string	"ptxas"
        /*0030*/ 	.string	"Cuda compilation tools, release 13.0, V13.0.88"
        /*0030*/ 	.string	"Build cuda_13.0.r13.0/compiler.36424714_0"
        /*0030*/ 	.string	"-arch sm_100 -m 64 "



//--------------------- .note.nv.cuinfo           --------------------------
	.section	.note.nv.cuinfo,"",@"SHT_NOTE"
	.sectionflags	@"SHF_NOTE_NV_CUINFO"
        /*0018*/ 	.short	0x0002
        /*001a*/ 	.short	0x0064
        /*001c*/ 	.short	0x0082
	.zero		2


//--------------------- .nv.info                  --------------------------
	.section	.nv.info,"",@"SHT_CUDA_INFO"
	.align	4


	//----- nvinfo : EIATTR_REGCOUNT
	.align		4
        /*0000*/ 	.byte	0x04, 0x2f
        /*0002*/ 	.short	(.L_1 - .L_0)
	.align		4
.L_0:
        /*0004*/ 	.word	index@(_Z11SumarKerneliPfS_)
        /*0008*/ 	.word	0x0000000a


	//----- nvinfo : EIATTR_FRAME_SIZE
	.align		4
.L_1:
        /*000c*/ 	.byte	0x04, 0x11
        /*000e*/ 	.short	(.L_3 - .L_2)
	.align		4
.L_2:
        /*0010*/ 	.word	index@(_Z11SumarKerneliPfS_)
        /*0014*/ 	.word	0x00000000


	//----- nvinfo : EIATTR_MIN_STACK_SIZE
	.align		4
.L_3:
        /*0018*/ 	.byte	0x04, 0x12
        /*001a*/ 	.short	(.L_5 - .L_4)
	.align		4
.L_4:
        /*001c*/ 	.word	index@(_Z11SumarKerneliPfS_)
        /*0020*/ 	.word	0x00000000
.L_5:


//--------------------- .nv.compat                --------------------------
	.section	.nv.compat,"",@"SHT_CUDA_COMPAT_INFO"
	.align	4
        /*0000*/ 	.byte	0x02, 0x09, 0x00, 0x00, 0x02, 0x02, 0x01, 0x00, 0x02, 0x05, 0x05, 0x00, 0x03, 0x07, 0x01, 0x01
        /*0010*/ 	.byte	0x02, 0x03, 0x00, 0x00, 0x02, 0x06, 0x01, 0x00, 0x04, 0x0b, 0x08, 0x00, 0x09, 0x00, 0x00, 0x00
        /*0020*/ 	.byte	0x00, 0x00, 0x00, 0x00


//--------------------- .nv.info._Z11SumarKerneliPfS_ --------------------------
	.section	.nv.info._Z11SumarKerneliPfS_,"",@"SHT_CUDA_INFO"
	.sectionflags	@""
	.align	4


	//----- nvinfo : EIATTR_CUDA_API_VERSION
	.align		4
        /*0000*/ 	.byte	0x04, 0x37
        /*0002*/ 	.short	(.L_7 - .L_6)
.L_6:
        /*0004*/ 	.word	0x00000082


	//----- nvinfo : EIATTR_KPARAM_INFO
	.align		4
.L_7:
        /*0008*/ 	.byte	0x04, 0x17
        /*000a*/ 	.short	(.L_9 - .L_8)
.L_8:
        /*000c*/ 	.word	0x00000000
        /*0010*/ 	.short	0x0002
        /*0012*/ 	.short	0x0010
        /*0014*/ 	.byte	0x00, 0xf5, 0x21, 0x00


	//----- nvinfo : EIATTR_KPARAM_INFO
	.align		4
.L_9:
        /*0018*/ 	.byte	0x04, 0x17
        /*001a*/ 	.short	(.L_11 - .L_10)
.L_10:
        /*001c*/ 	.word	0x00000000
        /*0020*/ 	.short	0x0001
        /*0022*/ 	.short	0x0008
        /*0024*/ 	.byte	0x00, 0xf5, 0x21, 0x00


	//----- nvinfo : EIATTR_KPARAM_INFO
	.align		4
.L_11:
        /*0028*/ 	.byte	0x04, 0x17
        /*002a*/ 	.short	(.L_13 - .L_12)
.L_12:
        /*002c*/ 	.word	0x00000000
        /*0030*/ 	.short	0x0000
        /*0032*/ 	.short	0x0000
        /*0034*/ 	.byte	0x00, 0xf0, 0x11, 0x00


	//----- nvinfo : EIATTR_SPARSE_MMA_MASK
	.align		4
.L_13:
        /*0038*/ 	.byte	0x03, 0x50
        /*003a*/ 	.short	0x0000


	//----- nvinfo : EIATTR_MAXREG_COUNT
	.align		4
        /*003c*/ 	.byte	0x03, 0x1b
        /*003e*/ 	.short	0x00ff


	//----- nvinfo : EIATTR_MERCURY_ISA_VERSION
	.align		4
        /*0040*/ 	.byte	0x03, 0x5f
        /*0042*/ 	.short	0x0101


	//----- nvinfo : EIATTR_VRC_CTA_INIT_COUNT
	.align		4
        /*0044*/ 	.byte	0x02, 0x4a
	.zero		1
	.zero		1


	//----- nvinfo : EIATTR_EXIT_INSTR_OFFSETS
	.align		4
        /*0048*/ 	.byte	0x04, 0x1c
        /*004a*/ 	.short	(.L_15 - .L_14)


	//   ....[0]....
.L_14:
        /*004c*/ 	.word	0x00000070


	//   ....[1]....
        /*0050*/ 	.word	0x00000110


	//----- nvinfo : EIATTR_CBANK_PARAM_SIZE
	.align		4
.L_15:
        /*0054*/ 	.byte	0x03, 0x19
        /*0056*/ 	.short	0x0018


	//----- nvinfo : EIATTR_PARAM_CBANK
	.align		4
        /*0058*/ 	.byte	0x04, 0x0a
        /*005a*/ 	.short	(.L_17 - .L_16)
	.align		4
.L_16:
        /*005c*/ 	.word	index@(.nv.constant0._Z11SumarKerneliPfS_)
        /*0060*/ 	.short	0x0380
        /*0062*/ 	.short	0x0018


	//----- nvinfo : EIATTR_SW_WAR
	.align		4
.L_17:
        /*0064*/ 	.byte	0x04, 0x36
        /*0066*/ 	.short	(.L_19 - .L_18)
.L_18:
        /*0068*/ 	.word	0x00000008
.L_19:


//--------------------- .nv.callgraph             --------------------------
	.section	.nv.callgraph,"",@"SHT_CUDA_CALLGRAPH"
	.align	4
	.sectionentsize	8
	.align		4
        /*0000*/ 	.word	0x00000000
	.align		4
        /*0004*/ 	.word	0xffffffff
	.align		4
        /*0008*/ 	.word	0x00000000
	.align		4
        /*000c*/ 	.word	0xfffffffe
	.align		4
        /*0010*/ 	.word	0x00000000
	.align		4
        /*0014*/ 	.word	0xfffffffd
	.align		4
        /*0018*/ 	.word	0x00000000
	.align		4
        /*001c*/ 	.word	0xfffffffc


//--------------------- .text._Z11SumarKerneliPfS_ --------------------------
	.section	.text._Z11SumarKerneliPfS_,"ax",@progbits
	.align	128
        .global         _Z11SumarKerneliPfS_
        .type           _Z11SumarKerneliPfS_,@function
        .size           _Z11SumarKerneliPfS_,(.L_x_1 - _Z11SumarKerneliPfS_)
        .other          _Z11SumarKerneliPfS_,@"STO_CUDA_ENTRY STV_DEFAULT"
_Z11SumarKerneliPfS_:
.text._Z11SumarKerneliPfS_:
[----:B------:R-:W-:Y:S01]  /*0000*/  LDC R1, c[0x0][0x37c] ;  /* 0x0000df00ff017b82 */ /* 0x000fe20000000800 */
[----:B------:R-:W0:Y:S07]  /*0010*/  S2R R0, SR_TID.X ;  /* 0x0000000000007919 */ /* 0x000e2e0000002100 */
[----:B------:R-:W0:Y:S01]  /*0020*/  S2UR UR4, SR_CTAID.X ;  /* 0x00000000000479c3 */ /* 0x000e220000002500 */
[----:B------:R-:W1:Y:S07]  /*0030*/  LDCU UR5, c[0x0][0x380] ;  /* 0x00007000ff0577ac */ /* 0x000e6e0008000800 */
[----:B------:R-:W0:Y:S02]  /*0040*/  LDC R7, c[0x0][0x360] ;  /* 0x0000d800ff077b82 */ /* 0x000e240000000800 */
[----:B0-----:R-:W-:-:S05]  /*0050*/  IMAD R7, R7, UR4, R0 ;  /* 0x0000000407077c24 */ /* 0x001fca000f8e0200 */
[----:B-1----:R-:W-:-:S13]  /*0060*/  ISETP.GE.AND P0, PT, R7, UR5, PT ;  /* 0x0000000507007c0c */ /* 0x002fda000bf06270 */
[----:B------:R-:W-:Y:S05]  /*0070*/  @P0 EXIT ;  /* 0x000000000000094d */ /* 0x000fea0003800000 */
[----:B------:R-:W0:Y:S01]  /*0080*/  LDC.64 R4, c[0x0][0x390] ;  /* 0x0000e400ff047b82 */ /* 0x000e220000000a00 */
[----:B------:R-:W1:Y:S07]  /*0090*/  LDCU.64 UR4, c[0x0][0x358] ;  /* 0x00006b00ff0477ac */ /* 0x000e6e0008000a00 */
[----:B------:R-:W2:Y:S01]  /*00a0*/  LDC.64 R2, c[0x0][0x388] ;  /* 0x0000e200ff027b82 */ /* 0x000ea20000000a00 */
[----:B0-----:R-:W-:-:S06]  /*00b0*/  IMAD.WIDE R4, R7, 0x4, R4 ;  /* 0x0000000407047825 */ /* 0x001fcc00078e0204 */
[----:B-1----:R-:W3:Y:S01]  /*00c0*/  LDG.E R5, desc[UR4][R4.64] ;  /* 0x0000000404057981 */ /* 0x002ee2000c1e1900 */
[----:B--2---:R-:W-:-:S05]  /*00d0*/  IMAD.WIDE R2, R7, 0x4, R2 ;  /* 0x0000000407027825 */ /* 0x004fca00078e0202 */
[----:B------:R-:W3:Y:S02]  /*00e0*/  LDG.E R0, desc[UR4][R2.64] ;  /* 0x0000000402007981 */ /* 0x000ee4000c1e1900 */
[----:B---3--:R-:W-:-:S05]  /*00f0*/  FADD R7, R0, R5 ;  /* 0x0000000500077221 */ /* 0x008fca0000000000 */
[----:B------:R-:W-:Y:S01]  /*0100*/  STG.E desc[UR4][R2.64], R7 ;  /* 0x0000000702007986 */ /* 0x000fe2000c101904 */
[----:B------:R-:W-:Y:S05]  /*0110*/  EXIT ;  /* 0x000000000000794d */ /* 0x000fea0003800000 */
.L_x_0:
[----:B------:R-:W-:-:S00]  /*0120*/  BRA `(.L_x_0) ;  /* 0xfffffffc00fc7947 */ /* 0x000fc0000383ffff */
[----:B------:R-:W-:-:S00]  /*0130*/  NOP ;  /* 0x0000000000007918 */ /* 0x000fc00000000000 */
        /* <DEDUP_REMOVED lines=12> */
.L_x_1:


//--------------------- .nv.shared.reserved.0     --------------------------
	.section	.nv.shared.reserved.0,"aw",@nobits
	.weak		__nv_reservedSMEM_offset_0_alias
	.size		__nv_reservedSMEM_offset_0_alias, 0, 64
	.other		__nv_reservedSMEM_offset_0_alias,@"STO_CUDA_RESERVED_SHARED STV_DEFAULT"
__nv_reservedSMEM_offset_0_alias:
	.zero		0
	.zero		64


//--------------------- .nv.constant0._Z11SumarKerneliPfS_ --------------------------
	.section	.nv.constant0._Z11SumarKerneliPfS_,"a",@progbits
	.sectionflags	@""
	.align	4
.nv.constant0._Z11SumarKerneliPfS_:
	.zero		920


//--------------------- SYMBOLS --------------------------

	.type		.nv.reservedSmem.offset0,@object
	.size		.nv.reservedSmem.offset0,0x4
